//
// Generated by NVIDIA NVVM Compiler
//
// Compiler Build ID: CL-36424714
// Cuda compilation tools, release 13.0, V13.0.88
// Based on NVVM 20.0.0
//

.version 9.0
.target sm_100
.address_size 64

	// .globl	_Z16evaluate_segmentiPlS_S_PdS0_S0_S0_S0_S0_S0_S0_S0_S0_S0_S0_S0_S0_S0_

.visible .entry _Z16evaluate_segmentiPlS_S_PdS0_S0_S0_S0_S0_S0_S0_S0_S0_S0_S0_S0_S0_S0_(
	.param .u32 _Z16evaluate_segmentiPlS_S_PdS0_S0_S0_S0_S0_S0_S0_S0_S0_S0_S0_S0_S0_S0__param_0,
	.param .u64 .ptr .align 1 _Z16evaluate_segmentiPlS_S_PdS0_S0_S0_S0_S0_S0_S0_S0_S0_S0_S0_S0_S0_S0__param_1,
	.param .u64 .ptr .align 1 _Z16evaluate_segmentiPlS_S_PdS0_S0_S0_S0_S0_S0_S0_S0_S0_S0_S0_S0_S0_S0__param_2,
	.param .u64 .ptr .align 1 _Z16evaluate_segmentiPlS_S_PdS0_S0_S0_S0_S0_S0_S0_S0_S0_S0_S0_S0_S0_S0__param_3,
	.param .u64 .ptr .align 1 _Z16evaluate_segmentiPlS_S_PdS0_S0_S0_S0_S0_S0_S0_S0_S0_S0_S0_S0_S0_S0__param_4,
	.param .u64 .ptr .align 1 _Z16evaluate_segmentiPlS_S_PdS0_S0_S0_S0_S0_S0_S0_S0_S0_S0_S0_S0_S0_S0__param_5,
	.param .u64 .ptr .align 1 _Z16evaluate_segmentiPlS_S_PdS0_S0_S0_S0_S0_S0_S0_S0_S0_S0_S0_S0_S0_S0__param_6,
	.param .u64 .ptr .align 1 _Z16evaluate_segmentiPlS_S_PdS0_S0_S0_S0_S0_S0_S0_S0_S0_S0_S0_S0_S0_S0__param_7,
	.param .u64 .ptr .align 1 _Z16evaluate_segmentiPlS_S_PdS0_S0_S0_S0_S0_S0_S0_S0_S0_S0_S0_S0_S0_S0__param_8,
	.param .u64 .ptr .align 1 _Z16evaluate_segmentiPlS_S_PdS0_S0_S0_S0_S0_S0_S0_S0_S0_S0_S0_S0_S0_S0__param_9,
	.param .u64 .ptr .align 1 _Z16evaluate_segmentiPlS_S_PdS0_S0_S0_S0_S0_S0_S0_S0_S0_S0_S0_S0_S0_S0__param_10,
	.param .u64 .ptr .align 1 _Z16evaluate_segmentiPlS_S_PdS0_S0_S0_S0_S0_S0_S0_S0_S0_S0_S0_S0_S0_S0__param_11,
	.param .u64 .ptr .align 1 _Z16evaluate_segmentiPlS_S_PdS0_S0_S0_S0_S0_S0_S0_S0_S0_S0_S0_S0_S0_S0__param_12,
	.param .u64 .ptr .align 1 _Z16evaluate_segmentiPlS_S_PdS0_S0_S0_S0_S0_S0_S0_S0_S0_S0_S0_S0_S0_S0__param_13,
	.param .u64 .ptr .align 1 _Z16evaluate_segmentiPlS_S_PdS0_S0_S0_S0_S0_S0_S0_S0_S0_S0_S0_S0_S0_S0__param_14,
	.param .u64 .ptr .align 1 _Z16evaluate_segmentiPlS_S_PdS0_S0_S0_S0_S0_S0_S0_S0_S0_S0_S0_S0_S0_S0__param_15,
	.param .u64 .ptr .align 1 _Z16evaluate_segmentiPlS_S_PdS0_S0_S0_S0_S0_S0_S0_S0_S0_S0_S0_S0_S0_S0__param_16,
	.param .u64 .ptr .align 1 _Z16evaluate_segmentiPlS_S_PdS0_S0_S0_S0_S0_S0_S0_S0_S0_S0_S0_S0_S0_S0__param_17,
	.param .u64 .ptr .align 1 _Z16evaluate_segmentiPlS_S_PdS0_S0_S0_S0_S0_S0_S0_S0_S0_S0_S0_S0_S0_S0__param_18
)
{
	.reg .pred 	%p<2>;
	.reg .b32 	%r<12>;
	.reg .b64 	%rd<72>;
	.reg .b64 	%fd<32>;

	ld.param.u32 	%r2, [_Z16evaluate_segmentiPlS_S_PdS0_S0_S0_S0_S0_S0_S0_S0_S0_S0_S0_S0_S0_S0__param_0];
	ld.param.u64 	%rd2, [_Z16evaluate_segmentiPlS_S_PdS0_S0_S0_S0_S0_S0_S0_S0_S0_S0_S0_S0_S0_S0__param_2];
	ld.param.u64 	%rd4, [_Z16evaluate_segmentiPlS_S_PdS0_S0_S0_S0_S0_S0_S0_S0_S0_S0_S0_S0_S0_S0__param_4];
	ld.param.u64 	%rd5, [_Z16evaluate_segmentiPlS_S_PdS0_S0_S0_S0_S0_S0_S0_S0_S0_S0_S0_S0_S0_S0__param_5];
	ld.param.u64 	%rd6, [_Z16evaluate_segmentiPlS_S_PdS0_S0_S0_S0_S0_S0_S0_S0_S0_S0_S0_S0_S0_S0__param_6];
	ld.param.u64 	%rd8, [_Z16evaluate_segmentiPlS_S_PdS0_S0_S0_S0_S0_S0_S0_S0_S0_S0_S0_S0_S0_S0__param_8];
	ld.param.u64 	%rd9, [_Z16evaluate_segmentiPlS_S_PdS0_S0_S0_S0_S0_S0_S0_S0_S0_S0_S0_S0_S0_S0__param_9];
	ld.param.u64 	%rd10, [_Z16evaluate_segmentiPlS_S_PdS0_S0_S0_S0_S0_S0_S0_S0_S0_S0_S0_S0_S0_S0__param_10];
	ld.param.u64 	%rd11, [_Z16evaluate_segmentiPlS_S_PdS0_S0_S0_S0_S0_S0_S0_S0_S0_S0_S0_S0_S0_S0__param_11];
	ld.param.u64 	%rd12, [_Z16evaluate_segmentiPlS_S_PdS0_S0_S0_S0_S0_S0_S0_S0_S0_S0_S0_S0_S0_S0__param_12];
	ld.param.u64 	%rd13, [_Z16evaluate_segmentiPlS_S_PdS0_S0_S0_S0_S0_S0_S0_S0_S0_S0_S0_S0_S0_S0__param_13];
	ld.param.u64 	%rd16, [_Z16evaluate_segmentiPlS_S_PdS0_S0_S0_S0_S0_S0_S0_S0_S0_S0_S0_S0_S0_S0__param_16];
	mov.u32 	%r3, %tid.x;
	mov.u32 	%r4, %tid.y;
	mov.u32 	%r5, %ntid.x;
	mov.u32 	%r6, %ctaid.x;
	mov.u32 	%r7, %ctaid.y;
	mov.u32 	%r8, %nctaid.x;
	mad.lo.s32 	%r9, %r7, %r8, %r6;
	mov.u32 	%r10, %ntid.y;
	mad.lo.s32 	%r11, %r9, %r10, %r4;
	mad.lo.s32 	%r1, %r11, %r5, %r3;
	setp.ge.s32 	%p1, %r1, %r2;
	@%p1 bra 	$L__BB0_2;
	ld.param.u64 	%rd71, [_Z16evaluate_segmentiPlS_S_PdS0_S0_S0_S0_S0_S0_S0_S0_S0_S0_S0_S0_S0_S0__param_18];
	ld.param.u64 	%rd70, [_Z16evaluate_segmentiPlS_S_PdS0_S0_S0_S0_S0_S0_S0_S0_S0_S0_S0_S0_S0_S0__param_17];
	ld.param.u64 	%rd69, [_Z16evaluate_segmentiPlS_S_PdS0_S0_S0_S0_S0_S0_S0_S0_S0_S0_S0_S0_S0_S0__param_15];
	ld.param.u64 	%rd68, [_Z16evaluate_segmentiPlS_S_PdS0_S0_S0_S0_S0_S0_S0_S0_S0_S0_S0_S0_S0_S0__param_14];
	ld.param.u64 	%rd67, [_Z16evaluate_segmentiPlS_S_PdS0_S0_S0_S0_S0_S0_S0_S0_S0_S0_S0_S0_S0_S0__param_7];
	ld.param.u64 	%rd66, [_Z16evaluate_segmentiPlS_S_PdS0_S0_S0_S0_S0_S0_S0_S0_S0_S0_S0_S0_S0_S0__param_3];
	ld.param.u64 	%rd65, [_Z16evaluate_segmentiPlS_S_PdS0_S0_S0_S0_S0_S0_S0_S0_S0_S0_S0_S0_S0_S0__param_1];
	cvta.to.global.u64 	%rd19, %rd65;
	cvta.to.global.u64 	%rd20, %rd2;
	cvta.to.global.u64 	%rd21, %rd66;
	cvta.to.global.u64 	%rd22, %rd4;
	cvta.to.global.u64 	%rd23, %rd8;
	cvta.to.global.u64 	%rd24, %rd9;
	cvta.to.global.u64 	%rd25, %rd5;
	cvta.to.global.u64 	%rd26, %rd12;
	cvta.to.global.u64 	%rd27, %rd6;
	cvta.to.global.u64 	%rd28, %rd13;
	cvta.to.global.u64 	%rd29, %rd67;
	cvta.to.global.u64 	%rd30, %rd68;
	cvta.to.global.u64 	%rd31, %rd69;
	cvta.to.global.u64 	%rd32, %rd16;
	cvta.to.global.u64 	%rd33, %rd10;
	cvta.to.global.u64 	%rd34, %rd11;
	cvta.to.global.u64 	%rd35, %rd70;
	cvta.to.global.u64 	%rd36, %rd71;
	mul.wide.s32 	%rd37, %r1, 8;
	add.s64 	%rd38, %rd19, %rd37;
	ld.global.u64 	%rd39, [%rd38];
	add.s64 	%rd40, %rd20, %rd37;
	ld.global.u64 	%rd41, [%rd40];
	add.s64 	%rd42, %rd21, %rd37;
	ld.global.u64 	%rd43, [%rd42];
	shl.b64 	%rd44, %rd43, 1;
	mad.lo.s64 	%rd45, %rd41, 6, %rd44;
	shl.b64 	%rd46, %rd45, 3;
	add.s64 	%rd47, %rd22, %rd46;
	ld.global.f64 	%fd1, [%rd47];
	ld.global.f64 	%fd2, [%rd47+8];
	mad.lo.s64 	%rd48, %rd41, 3, %rd43;
	shl.b64 	%rd49, %rd48, 3;
	add.s64 	%rd50, %rd23, %rd49;
	ld.global.f64 	%fd3, [%rd50];
	add.s64 	%rd51, %rd24, %rd49;
	ld.global.f64 	%fd4, [%rd51];
	neg.f64 	%fd5, %fd3;
	mul.f64 	%fd6, %fd1, %fd5;
	mul.f64 	%fd7, %fd2, %fd4;
	sub.f64 	%fd8, %fd6, %fd7;
	mul.f64 	%fd9, %fd1, %fd4;
	mul.f64 	%fd10, %fd2, %fd3;
	sub.f64 	%fd11, %fd9, %fd10;
	add.s64 	%rd52, %rd25, %rd49;
	ld.global.f64 	%fd12, [%rd52];
	shl.b64 	%rd53, %rd39, 3;
	add.s64 	%rd54, %rd26, %rd53;
	st.global.f64 	[%rd54], %fd12;
	add.s64 	%rd55, %rd27, %rd49;
	ld.global.f64 	%fd13, [%rd55];
	add.s64 	%rd56, %rd28, %rd53;
	st.global.f64 	[%rd56], %fd13;
	add.s64 	%rd57, %rd29, %rd49;
	ld.global.f64 	%fd14, [%rd57];
	add.s64 	%rd58, %rd30, %rd53;
	st.global.f64 	[%rd58], %fd14;
	mul.f64 	%fd15, %fd1, %fd8;
	mul.f64 	%fd16, %fd2, %fd11;
	sub.f64 	%fd17, %fd15, %fd16;
	add.s64 	%rd59, %rd31, %rd53;
	st.global.f64 	[%rd59], %fd17;
	mul.f64 	%fd18, %fd1, %fd11;
	fma.rn.f64 	%fd19, %fd2, %fd8, %fd18;
	add.s64 	%rd60, %rd32, %rd53;
	st.global.f64 	[%rd60], %fd19;
	add.s64 	%rd61, %rd33, %rd49;
	ld.global.f64 	%fd20, [%rd61];
	add.s64 	%rd62, %rd34, %rd49;
	ld.global.f64 	%fd21, [%rd62];
	mul.f64 	%fd22, %fd2, %fd21;
	fma.rn.f64 	%fd23, %fd1, %fd20, %fd22;
	mul.f64 	%fd24, %fd2, %fd20;
	mul.f64 	%fd25, %fd1, %fd21;
	sub.f64 	%fd26, %fd24, %fd25;
	mul.f64 	%fd27, %fd1, %fd23;
	mul.f64 	%fd28, %fd2, %fd26;
	sub.f64 	%fd29, %fd27, %fd28;
	add.s64 	%rd63, %rd35, %rd53;
	st.global.f64 	[%rd63], %fd29;
	mul.f64 	%fd30, %fd1, %fd26;
	fma.rn.f64 	%fd31, %fd2, %fd23, %fd30;
	add.s64 	%rd64, %rd36, %rd53;
	st.global.f64 	[%rd64], %fd31;
$L__BB0_2:
	ret;

}


// ===== COMPILED SASS (sm_100) =====

	.target	sm_100

	.elftype	@"ET_EXEC"


//--------------------- .note.nv.tkinfo           --------------------------
	.section	.note.nv.tkinfo,"",@"SHT_NOTE"
	.sectionflags	@"SHF_NOTE_NV_TKINFO"
	.tkinfo
        /*0018*/ 	.word	0x00000002
        /*0030*/ 	.string	""
        /*0030*/ 	.string	"ptxas"
        /*0030*/ 	.string	"Cuda compilation tools, release 13.0, V13.0.88"
        /*0030*/ 	.string	"Build cuda_13.0.r13.0/compiler.36424714_0"
        /*0030*/ 	.string	"-arch sm_100 -m 64 "



//--------------------- .note.nv.cuinfo           --------------------------
	.section	.note.nv.cuinfo,"",@"SHT_NOTE"
	.sectionflags	@"SHF_NOTE_NV_CUINFO"
        /*0018*/ 	.short	0x0002
        /*001a*/ 	.short	0x0064
        /*001c*/ 	.short	0x0082
	.zero		2


//--------------------- .nv.info                  --------------------------
	.section	.nv.info,"",@"SHT_CUDA_INFO"
	.align	4


	//----- nvinfo : EIATTR_REGCOUNT
	.align		4
        /*0000*/ 	.byte	0x04, 0x2f
        /*0002*/ 	.short	(.L_1 - .L_0)
	.align		4
.L_0:
        /*0004*/ 	.word	index@(_Z16evaluate_segmentiPlS_S_PdS0_S0_S0_S0_S0_S0_S0_S0_S0_S0_S0_S0_S0_S0_)
        /*0008*/ 	.word	0x00000020


	//----- nvinfo : EIATTR_FRAME_SIZE
	.align		4
.L_1:
        /*000c*/ 	.byte	0x04, 0x11
        /*000e*/ 	.short	(.L_3 - .L_2)
	.align		4
.L_2:
        /*0010*/ 	.word	index@(_Z16evaluate_segmentiPlS_S_PdS0_S0_S0_S0_S0_S0_S0_S0_S0_S0_S0_S0_S0_S0_)
        /*0014*/ 	.word	0x00000000


	//----- nvinfo : EIATTR_MIN_STACK_SIZE
	.align		4
.L_3:
        /*0018*/ 	.byte	0x04, 0x12
        /*001a*/ 	.short	(.L_5 - .L_4)
	.align		4
.L_4:
        /*001c*/ 	.word	index@(_Z16evaluate_segmentiPlS_S_PdS0_S0_S0_S0_S0_S0_S0_S0_S0_S0_S0_S0_S0_S0_)
        /*0020*/ 	.word	0x00000000
.L_5:


//--------------------- .nv.compat                --------------------------
	.section	.nv.compat,"",@"SHT_CUDA_COMPAT_INFO"
	.align	4
        /*0000*/ 	.byte	0x02, 0x09, 0x00, 0x00, 0x02, 0x02, 0x01, 0x00, 0x02, 0x05, 0x05, 0x00, 0x03, 0x07, 0x01, 0x01
        /*0010*/ 	.byte	0x02, 0x03, 0x00, 0x00, 0x02, 0x06, 0x01, 0x00, 0x04, 0x0b, 0x08, 0x00, 0x01, 0x00, 0x00, 0x00
        /*0020*/ 	.byte	0x00, 0x00, 0x00, 0x00


//--------------------- .nv.info._Z16evaluate_segmentiPlS_S_PdS0_S0_S0_S0_S0_S0_S0_S0_S0_S0_S0_S0_S0_S0_ --------------------------
	.section	.nv.info._Z16evaluate_segmentiPlS_S_PdS0_S0_S0_S0_S0_S0_S0_S0_S0_S0_S0_S0_S0_S0_,"",@"SHT_CUDA_INFO"
	.sectionflags	@""
	.align	4


	//----- nvinfo : EIATTR_CUDA_API_VERSION
	.align		4
        /*0000*/ 	.byte	0x04, 0x37
        /*0002*/ 	.short	(.L_7 - .L_6)
.L_6:
        /*0004*/ 	.word	0x00000082


	//----- nvinfo : EIATTR_KPARAM_INFO
	.align		4
.L_7:
        /*0008*/ 	.byte	0x04, 0x17
        /*000a*/ 	.short	(.L_9 - .L_8)
.L_8:
        /*000c*/ 	.word	0x00000000
        /*0010*/ 	.short	0x0012
        /*0012*/ 	.short	0x0090
        /*0014*/ 	.byte	0x00, 0xf5, 0x21, 0x00


	//----- nvinfo : EIATTR_KPARAM_INFO
	.align		4
.L_9:
        /*0018*/ 	.byte	0x04, 0x17
        /*001a*/ 	.short	(.L_11 - .L_10)
.L_10:
        /*001c*/ 	.word	0x00000000
        /*0020*/ 	.short	0x0011
        /*0022*/ 	.short	0x0088
        /*0024*/ 	.byte	0x00, 0xf5, 0x21, 0x00


	//----- nvinfo : EIATTR_KPARAM_INFO
	.align		4
.L_11:
        /*0028*/ 	.byte	0x04, 0x17
        /*002a*/ 	.short	(.L_13 - .L_12)
.L_12:
        /*002c*/ 	.word	0x00000000
        /*0030*/ 	.short	0x0010
        /*0032*/ 	.short	0x0080
        /*0034*/ 	.byte	0x00, 0xf5, 0x21, 0x00


	//----- nvinfo : EIATTR_KPARAM_INFO
	.align		4
.L_13:
        /*0038*/ 	.byte	0x04, 0x17
        /*003a*/ 	.short	(.L_15 - .L_14)
.L_14:
        /*003c*/ 	.word	0x00000000
        /*0040*/ 	.short	0x000f
        /*0042*/ 	.short	0x0078
        /*0044*/ 	.byte	0x00, 0xf5, 0x21, 0x00


	//----- nvinfo : EIATTR_KPARAM_INFO
	.align		4
.L_15:
        /*0048*/ 	.byte	0x04, 0x17
        /*004a*/ 	.short	(.L_17 - .L_16)
.L_16:
        /*004c*/ 	.word	0x00000000
        /*0050*/ 	.short	0x000e
        /*0052*/ 	.short	0x0070
        /*0054*/ 	.byte	0x00, 0xf5, 0x21, 0x00


	//----- nvinfo : EIATTR_KPARAM_INFO
	.align		4
.L_17:
        /*0058*/ 	.byte	0x04, 0x17
        /*005a*/ 	.short	(.L_19 - .L_18)
.L_18:
        /*005c*/ 	.word	0x00000000
        /*0060*/ 	.short	0x000d
        /*0062*/ 	.short	0x0068
        /*0064*/ 	.byte	0x00, 0xf5, 0x21, 0x00


	//----- nvinfo : EIATTR_KPARAM_INFO
	.align		4
.L_19:
        /*0068*/ 	.byte	0x04, 0x17
        /*006a*/ 	.short	(.L_21 - .L_20)
.L_20:
        /*006c*/ 	.word	0x00000000
        /*0070*/ 	.short	0x000c
        /*0072*/ 	.short	0x0060
        /*0074*/ 	.byte	0x00, 0xf5, 0x21, 0x00


	//----- nvinfo : EIATTR_KPARAM_INFO
	.align		4
.L_21:
        /*0078*/ 	.byte	0x04, 0x17
        /*007a*/ 	.short	(.L_23 - .L_22)
.L_22:
        /*007c*/ 	.word	0x00000000
        /*0080*/ 	.short	0x000b
        /*0082*/ 	.short	0x0058
        /*0084*/ 	.byte	0x00, 0xf5, 0x21, 0x00


	//----- nvinfo : EIATTR_KPARAM_INFO
	.align		4
.L_23:
        /*0088*/ 	.byte	0x04, 0x17
        /*008a*/ 	.short	(.L_25 - .L_24)
.L_24:
        /*008c*/ 	.word	0x00000000
        /*0090*/ 	.short	0x000a
        /*0092*/ 	.short	0x0050
        /*0094*/ 	.byte	0x00, 0xf5, 0x21, 0x00


	//----- nvinfo : EIATTR_KPARAM_INFO
	.align		4
.L_25:
        /*0098*/ 	.byte	0x04, 0x17
        /*009a*/ 	.short	(.L_27 - .L_26)
.L_26:
        /*009c*/ 	.word	0x00000000
        /*00a0*/ 	.short	0x0009
        /*00a2*/ 	.short	0x0048
        /*00a4*/ 	.byte	0x00, 0xf5, 0x21, 0x00


	//----- nvinfo : EIATTR_KPARAM_INFO
	.align		4
.L_27:
        /*00a8*/ 	.byte	0x04, 0x17
        /*00aa*/ 	.short	(.L_29 - .L_28)
.L_28:
        /*00ac*/ 	.word	0x00000000
        /*00b0*/ 	.short	0x0008
        /*00b2*/ 	.short	0x0040
        /*00b4*/ 	.byte	0x00, 0xf5, 0x21, 0x00


	//----- nvinfo : EIATTR_KPARAM_INFO
	.align		4
.L_29:
        /*00b8*/ 	.byte	0x04, 0x17
        /*00ba*/ 	.short	(.L_31 - .L_30)
.L_30:
        /*00bc*/ 	.word	0x00000000
        /*00c0*/ 	.short	0x0007
        /*00c2*/ 	.short	0x0038
        /*00c4*/ 	.byte	0x00, 0xf5, 0x21, 0x00


	//----- nvinfo : EIATTR_KPARAM_INFO
	.align		4
.L_31:
        /*00c8*/ 	.byte	0x04, 0x17
        /*00ca*/ 	.short	(.L_33 - .L_32)
.L_32:
        /*00cc*/ 	.word	0x00000000
        /*00d0*/ 	.short	0x0006
        /*00d2*/ 	.short	0x0030
        /*00d4*/ 	.byte	0x00, 0xf5, 0x21, 0x00


	//----- nvinfo : EIATTR_KPARAM_INFO
	.align		4
.L_33:
        /*00d8*/ 	.byte	0x04, 0x17
        /*00da*/ 	.short	(.L_35 - .L_34)
.L_34:
        /*00dc*/ 	.word	0x00000000
        /*00e0*/ 	.short	0x0005
        /*00e2*/ 	.short	0x0028
        /*00e4*/ 	.byte	0x00, 0xf5, 0x21, 0x00


	//----- nvinfo : EIATTR_KPARAM_INFO
	.align		4
.L_35:
        /*00e8*/ 	.byte	0x04, 0x17
        /*00ea*/ 	.short	(.L_37 - .L_36)
.L_36:
        /*00ec*/ 	.word	0x00000000
        /*00f0*/ 	.short	0x0004
        /*00f2*/ 	.short	0x0020
        /*00f4*/ 	.byte	0x00, 0xf5, 0x21, 0x00


	//----- nvinfo : EIATTR_KPARAM_INFO
	.align		4
.L_37:
        /*00f8*/ 	.byte	0x04, 0x17
        /*00fa*/ 	.short	(.L_39 - .L_38)
.L_38:
        /*00fc*/ 	.word	0x00000000
        /*0100*/ 	.short	0x0003
        /*0102*/ 	.short	0x0018
        /*0104*/ 	.byte	0x00, 0xf5, 0x21, 0x00


	//----- nvinfo : EIATTR_KPARAM_INFO
	.align		4
.L_39:
        /*0108*/ 	.byte	0x04, 0x17
        /*010a*/ 	.short	(.L_41 - .L_40)
.L_40:
        /*010c*/ 	.word	0x00000000
        /*0110*/ 	.short	0x0002
        /*0112*/ 	.short	0x0010
        /*0114*/ 	.byte	0x00, 0xf5, 0x21, 0x00


	//----- nvinfo : EIATTR_KPARAM_INFO
	.align		4
.L_41:
        /*0118*/ 	.byte	0x04, 0x17
        /*011a*/ 	.short	(.L_43 - .L_42)
.L_42:
        /*011c*/ 	.word	0x00000000
        /*0120*/ 	.short	0x0001
        /*0122*/ 	.short	0x0008
        /*0124*/ 	.byte	0x00, 0xf5, 0x21, 0x00


	//----- nvinfo : EIATTR_KPARAM_INFO
	.align		4
.L_43:
        /*0128*/ 	.byte	0x04, 0x17
        /*012a*/ 	.short	(.L_45 - .L_44)
.L_44:
        /*012c*/ 	.word	0x00000000
        /*0130*/ 	.short	0x0000
        /*0132*/ 	.short	0x0000
        /*0134*/ 	.byte	0x00, 0xf0, 0x11, 0x00


	//----- nvinfo : EIATTR_SPARSE_MMA_MASK
	.align		4
.L_45:
        /*0138*/ 	.byte	0x03, 0x50
        /*013a*/ 	.short	0x0000


	//----- nvinfo : EIATTR_MAXREG_COUNT
	.align		4
        /*013c*/ 	.byte	0x03, 0x1b
        /*013e*/ 	.short	0x00ff


	//----- nvinfo : EIATTR_MERCURY_ISA_VERSION
	.align		4
        /*0140*/ 	.byte	0x03, 0x5f
        /*0142*/ 	.short	0x0101


	//----- nvinfo : EIATTR_VRC_CTA_INIT_COUNT
	.align		4
        /*0144*/ 	.byte	0x02, 0x4a
	.zero		1
	.zero		1


	//----- nvinfo : EIATTR_EXIT_INSTR_OFFSETS
	.align		4
        /*0148*/ 	.byte	0x04, 0x1c
        /*014a*/ 	.short	(.L_47 - .L_46)


	//   ....[0]....
.L_46:
        /*014c*/ 	.word	0x000000d0


	//   ....[1]....
        /*0150*/ 	.word	0x000006a0


	//----- nvinfo : EIATTR_CBANK_PARAM_SIZE
	.align		4
.L_47:
        /*0154*/ 	.byte	0x03, 0x19
        /*0156*/ 	.short	0x0098


	//----- nvinfo : EIATTR_PARAM_CBANK
	.align		4
        /*0158*/ 	.byte	0x04, 0x0a
        /*015a*/ 	.short	(.L_49 - .L_48)
	.align		4
.L_48:
        /*015c*/ 	.word	index@(.nv.constant0._Z16evaluate_segmentiPlS_S_PdS0_S0_S0_S0_S0_S0_S0_S0_S0_S0_S0_S0_S0_S0_)
        /*0160*/ 	.short	0x0380
        /*0162*/ 	.short	0x0098


	//----- nvinfo : EIATTR_SW_WAR
	.align		4
.L_49:
        /*0164*/ 	.byte	0x04, 0x36
        /*0166*/ 	.short	(.L_51 - .L_50)
.L_50:
        /*0168*/ 	.word	0x00000008
.L_51:


//--------------------- .nv.callgraph             --------------------------
	.section	.nv.callgraph,"",@"SHT_CUDA_CALLGRAPH"
	.align	4
	.sectionentsize	8
	.align		4
        /*0000*/ 	.word	0x00000000
	.align		4
        /*0004*/ 	.word	0xffffffff
	.align		4
        /*0008*/ 	.word	0x00000000
	.align		4
        /*000c*/ 	.word	0xfffffffe
	.align		4
        /*0010*/ 	.word	0x00000000
	.align		4
        /*0014*/ 	.word	0xfffffffd
	.align		4
        /*0018*/ 	.word	0x00000000
	.align		4
        /*001c*/ 	.word	0xfffffffc


//--------------------- .text._Z16evaluate_segmentiPlS_S_PdS0_S0_S0_S0_S0_S0_S0_S0_S0_S0_S0_S0_S0_S0_ --------------------------
	.section	.text._Z16evaluate_segmentiPlS_S_PdS0_S0_S0_S0_S0_S0_S0_S0_S0_S0_S0_S0_S0_S0_,"ax",@progbits
	.align	128
        .global         _Z16evaluate_segmentiPlS_S_PdS0_S0_S0_S0_S0_S0_S0_S0_S0_S0_S0_S0_S0_S0_
        .type           _Z16evaluate_segmentiPlS_S_PdS0_S0_S0_S0_S0_S0_S0_S0_S0_S0_S0_S0_S0_S0_,@function
        .size           _Z16evaluate_segmentiPlS_S_PdS0_S0_S0_S0_S0_S0_S0_S0_S0_S0_S0_S0_S0_S0_,(.L_x_1 - _Z16evaluate_segmentiPlS_S_PdS0_S0_S0_S0_S0_S0_S0_S0_S0_S0_S0_S0_S0_S0_)
        .other          _Z16evaluate_segmentiPlS_S_PdS0_S0_S0_S0_S0_S0_S0_S0_S0_S0_S0_S0_S0_S0_,@"STO_CUDA_ENTRY STV_DEFAULT"
_Z16evaluate_segmentiPlS_S_PdS0_S0_S0_S0_S0_S0_S0_S0_S0_S0_S0_S0_S0_S0_:
.text._Z16evaluate_segmentiPlS_S_PdS0_S0_S0_S0_S0_S0_S0_S0_S0_S0_S0_S0_S0_S0_:
[----:B------:R-:W-:Y:S01]  /*0000*/  LDC R1, c[0x0][0x37c] ;  /* 0x0000df00ff017b82 */ /* 0x000fe20000000800 */
[----:B------:R-:W0:Y:S07]  /*0010*/  S2R R0, SR_TID.Y ;  /* 0x0000000000007919 */ /* 0x000e2e0000002200 */
[----:B------:R-:W-:Y:S01]  /*0020*/  S2UR UR4, SR_CTAID.X ;  /* 0x00000000000479c3 */ /* 0x000fe20000002500 */
[----:B------:R-:W1:Y:S01]  /*0030*/  LDCU UR7, c[0x0][0x360] ;  /* 0x00006c00ff0777ac */ /* 0x000e620008000800 */
[----:B------:R-:W1:Y:S01]  /*0040*/  S2R R7, SR_TID.X ;  /* 0x0000000000077919 */ /* 0x000e620000002100 */
[----:B------:R-:W2:Y:S05]  /*0050*/  LDCU UR6, c[0x0][0x370] ;  /* 0x00006e00ff0677ac */ /* 0x000eaa0008000800 */
[----:B------:R-:W2:Y:S01]  /*0060*/  S2UR UR5, SR_CTAID.Y ;  /* 0x00000000000579c3 */ /* 0x000ea20000002600 */
[----:B------:R-:W3:Y:S07]  /*0070*/  LDCU UR8, c[0x0][0x380] ;  /* 0x00007000ff0877ac */ /* 0x000eee0008000800 */
[----:B------:R-:W0:Y:S01]  /*0080*/  LDC R3, c[0x0][0x364] ;  /* 0x0000d900ff037b82 */ /* 0x000e220000000800 */
[----:B--2---:R-:W-:-:S06]  /*0090*/  UIMAD UR4, UR5, UR6, UR4 ;  /* 0x00000006050472a4 */ /* 0x004fcc000f8e0204 */
[----:B0-----:R-:W-:-:S04]  /*00a0*/  IMAD R0, R3, UR4, R0 ;  /* 0x0000000403007c24 */ /* 0x001fc8000f8e0200 */
[----:B-1----:R-:W-:-:S05]  /*00b0*/  IMAD R7, R0, UR7, R7 ;  /* 0x0000000700077c24 */ /* 0x002fca000f8e0207 */
[----:B---3--:R-:W-:-:S13]  /*00c0*/  ISETP.GE.AND P0, PT, R7, UR8, PT ;  /* 0x0000000807007c0c */ /* 0x008fda000bf06270 */
[----:B------:R-:W-:Y:S05]  /*00d0*/  @P0 EXIT ;  /* 0x000000000000094d */ /* 0x000fea0003800000 */
[----:B------:R-:W0:Y:S01]  /*00e0*/  LDC.64 R2, c[0x0][0x390] ;  /* 0x0000e400ff027b82 */ /* 0x000e220000000a00 */
[----:B------:R-:W1:Y:S01]  /*00f0*/  LDCU.64 UR4, c[0x0][0x358] ;  /* 0x00006b00ff0477ac */ /* 0x000e620008000a00 */
[----:B------:R-:W2:Y:S06]  /*0100*/  LDCU.128 UR8, c[0x0][0x3a0] ;  /* 0x00007400ff0877ac */ /* 0x000eac0008000c00 */
[----:B------:R-:W3:Y:S01]  /*0110*/  LDC.64 R10, c[0x0][0x398] ;  /* 0x0000e600ff0a7b82 */ /* 0x000ee20000000a00 */
[----:B------:R-:W4:Y:S01]  /*0120*/  LDCU.128 UR16, c[0x0][0x3e0] ;  /* 0x00007c00ff1077ac */ /* 0x000f220008000c00 */
[----:B------:R-:W5:Y:S06]  /*0130*/  LDCU.128 UR12, c[0x0][0x3c0] ;  /* 0x00007800ff0c77ac */ /* 0x000f6c0008000c00 */
[----:B------:R-:W2:Y:S01]  /*0140*/  LDC.64 R4, c[0x0][0x388] ;  /* 0x0000e200ff047b82 */ /* 0x000ea20000000a00 */
[----:B------:R-:W5:Y:S01]  /*0150*/  LDCU.128 UR20, c[0x0][0x3b0] ;  /* 0x00007600ff1477ac */ /* 0x000f620008000c00 */
[----:B------:R-:W5:Y:S01]  /*0160*/  LDCU.64 UR6, c[0x0][0x410] ;  /* 0x00008200ff0677ac */ /* 0x000f620008000a00 */
[----:B0-----:R-:W-:-:S06]  /*0170*/  IMAD.WIDE R2, R7, 0x8, R2 ;  /* 0x0000000807027825 */ /* 0x001fcc00078e0202 */
[----:B-1----:R-:W4:Y:S01]  /*0180*/  LDG.E.64 R2, desc[UR4][R2.64] ;  /* 0x0000000402027981 */ /* 0x002f22000c1e1b00 */
[----:B---3--:R-:W-:-:S05]  /*0190*/  IMAD.WIDE R10, R7, 0x8, R10 ;  /* 0x00000008070a7825 */ /* 0x008fca00078e020a */
[----:B------:R-:W3:Y:S01]  /*01a0*/  LDG.E.64 R12, desc[UR4][R10.64] ;  /* 0x000000040a0c7981 */ /* 0x000ee2000c1e1b00 */
[----:B--2---:R-:W-:-:S06]  /*01b0*/  IMAD.WIDE R4, R7, 0x8, R4 ;  /* 0x0000000807047825 */ /* 0x004fcc00078e0204 */
[----:B------:R-:W2:Y:S01]  /*01c0*/  LDG.E.64 R4, desc[UR4][R4.64] ;  /* 0x0000000404047981 */ /* 0x000ea2000c1e1b00 */
[----:B----4-:R-:W-:Y:S02]  /*01d0*/  IMAD R9, R3, 0x3, RZ ;  /* 0x0000000303097824 */ /* 0x010fe400078e02ff */
[----:B---3--:R-:W-:-:S04]  /*01e0*/  IMAD.WIDE.U32 R6, R2, 0x3, R12 ;  /* 0x0000000302067825 */ /* 0x008fc800078e000c */
[----:B------:R-:W-:Y:S02]  /*01f0*/  IMAD.IADD R7, R7, 0x1, R9 ;  /* 0x0000000107077824 */ /* 0x000fe400078e0209 */
[----:B------:R-:W-:-:S03]  /*0200*/  IMAD.SHL.U32 R8, R6, 0x8, RZ ;  /* 0x0000000806087824 */ /* 0x000fc600078e00ff */
[----:B------:R-:W-:Y:S02]  /*0210*/  SHF.L.U64.HI R6, R6, 0x3, R7 ;  /* 0x0000000306067819 */ /* 0x000fe40000010207 */
[----:B------:R-:W-:-:S04]  /*0220*/  IADD3 R14, P0, PT, R8, UR10, RZ ;  /* 0x0000000a080e7c10 */ /* 0x000fc8000ff1e0ff */
[----:B------:R-:W-:-:S05]  /*0230*/  IADD3.X R15, PT, PT, R6, UR11, RZ, P0, !PT ;  /* 0x0000000b060f7c10 */ /* 0x000fca00087fe4ff */
[----:B------:R0:W3:Y:S01]  /*0240*/  LDG.E.64 R10, desc[UR4][R14.64] ;  /* 0x000000040e0a7981 */ /* 0x0000e2000c1e1b00 */
[----:B------:R-:W-:Y:S01]  /*0250*/  SHF.L.U64.HI R13, R12, 0x1, R13 ;  /* 0x000000010c0d7819 */ /* 0x000fe2000001020d */
[----:B--2---:R-:W-:Y:S02]  /*0260*/  IMAD.SHL.U32 R7, R4, 0x8, RZ ;  /* 0x0000000804077824 */ /* 0x004fe400078e00ff */
[----:B------:R-:W-:Y:S01]  /*0270*/  IMAD.SHL.U32 R12, R12, 0x2, RZ ;  /* 0x000000020c0c7824 */ /* 0x000fe200078e00ff */
[----:B------:R-:W-:Y:S01]  /*0280*/  SHF.L.U64.HI R0, R4, 0x3, R5 ;  /* 0x0000000304007819 */ /* 0x000fe20000010205 */
[----:B------:R-:W-:Y:S01]  /*0290*/  IMAD R5, R3, 0x6, RZ ;  /* 0x0000000603057824 */ /* 0x000fe200078e02ff */
[----:B------:R-:W-:Y:S01]  /*02a0*/  IADD3 R18, P2, PT, R7, UR16, RZ ;  /* 0x0000001007127c10 */ /* 0x000fe2000ff5e0ff */
[----:B------:R-:W-:Y:S01]  /*02b0*/  IMAD.WIDE.U32 R2, R2, 0x6, R12 ;  /* 0x0000000602027825 */ /* 0x000fe200078e000c */
[C---:B-----5:R-:W-:Y:S02]  /*02c0*/  IADD3 R16, P1, PT, R8.reuse, UR14, RZ ;  /* 0x0000000e08107c10 */ /* 0x060fe4000ff3e0ff */
[----:B0-----:R-:W-:Y:S01]  /*02d0*/  IADD3 R14, P0, PT, R8, UR12, RZ ;  /* 0x0000000c080e7c10 */ /* 0x001fe2000ff1e0ff */
[----:B------:R-:W-:Y:S01]  /*02e0*/  IMAD.IADD R3, R3, 0x1, R5 ;  /* 0x0000000103037824 */ /* 0x000fe200078e0205 */
[----:B------:R-:W-:-:S02]  /*02f0*/  IADD3.X R19, PT, PT, R0, UR17, RZ, P2, !PT ;  /* 0x0000001100137c10 */ /* 0x000fc400097fe4ff */
[----:B------:R-:W-:Y:S02]  /*0300*/  LEA R22, P2, R2, UR8, 0x3 ;  /* 0x0000000802167c11 */ /* 0x000fe4000f8418ff */
[----:B------:R-:W-:Y:S02]  /*0310*/  IADD3 R20, P3, PT, R8, UR20, RZ ;  /* 0x0000001408147c10 */ /* 0x000fe4000ff7e0ff */
[C---:B------:R-:W-:Y:S02]  /*0320*/  IADD3.X R15, PT, PT, R6.reuse, UR13, RZ, P0, !PT ;  /* 0x0000000d060f7c10 */ /* 0x040fe400087fe4ff */
[----:B------:R-:W-:Y:S01]  /*0330*/  IADD3.X R17, PT, PT, R6, UR15, RZ, P1, !PT ;  /* 0x0000000f06117c10 */ /* 0x000fe20008ffe4ff */
[----:B------:R-:W0:Y:S01]  /*0340*/  LDCU.128 UR12, c[0x0][0x400] ;  /* 0x00008000ff0c77ac */ /* 0x000e220008000c00 */
[----:B------:R-:W-:Y:S02]  /*0350*/  LEA.HI.X R23, R2, UR9, R3, 0x3, P2 ;  /* 0x0000000902177c11 */ /* 0x000fe400090f1c03 */
[----:B------:R-:W-:Y:S01]  /*0360*/  IADD3.X R21, PT, PT, R6, UR21, RZ, P3, !PT ;  /* 0x0000001506157c10 */ /* 0x000fe20009ffe4ff */
[----:B------:R-:W2:Y:S01]  /*0370*/  LDG.E.64 R14, desc[UR4][R14.64] ;  /* 0x000000040e0e7981 */ /* 0x000ea2000c1e1b00 */
[----:B------:R-:W-:Y:S01]  /*0380*/  IADD3 R26, P0, PT, R7, UR18, RZ ;  /* 0x00000012071a7c10 */ /* 0x000fe2000ff1e0ff */
[----:B------:R-:W1:Y:S02]  /*0390*/  LDCU.128 UR8, c[0x0][0x3f0] ;  /* 0x00007e00ff0877ac */ /* 0x000e640008000c00 */
[----:B------:R-:W4:Y:S04]  /*03a0*/  LDG.E.64 R16, desc[UR4][R16.64] ;  /* 0x0000000410107981 */ /* 0x000f28000c1e1b00 */
[----:B------:R-:W5:Y:S04]  /*03b0*/  LDG.E.64 R2, desc[UR4][R22.64] ;  /* 0x0000000416027981 */ /* 0x000f68000c1e1b00 */
[----:B------:R-:W2:Y:S04]  /*03c0*/  LDG.E.64 R4, desc[UR4][R22.64+0x8] ;  /* 0x0000080416047981 */ /* 0x000ea8000c1e1b00 */
[----:B---3--:R4:W-:Y:S04]  /*03d0*/  STG.E.64 desc[UR4][R18.64], R10 ;  /* 0x0000000a12007986 */ /* 0x0089e8000c101b04 */
[----:B------:R-:W3:Y:S01]  /*03e0*/  LDG.E.64 R20, desc[UR4][R20.64] ;  /* 0x0000000414147981 */ /* 0x000ee2000c1e1b00 */
[----:B------:R-:W-:-:S02]  /*03f0*/  IADD3 R12, P1, PT, R8, UR22, RZ ;  /* 0x00000016080c7c10 */ /* 0x000fc4000ff3e0ff */
[----:B------:R-:W-:Y:S01]  /*0400*/  IADD3.X R27, PT, PT, R0, UR19, RZ, P0, !PT ;  /* 0x00000013001b7c10 */ /* 0x000fe200087fe4ff */
[----:B------:R-:W0:Y:S01]  /*0410*/  LDCU.128 UR16, c[0x0][0x3d0] ;  /* 0x00007a00ff1077ac */ /* 0x000e220008000c00 */
[----:B------:R-:W-:-:S03]  /*0420*/  IADD3.X R13, PT, PT, R6, UR23, RZ, P1, !PT ;  /* 0x00000017060d7c10 */ /* 0x000fc60008ffe4ff */
[----:B---3--:R3:W-:Y:S04]  /*0430*/  STG.E.64 desc[UR4][R26.64], R20 ;  /* 0x000000141a007986 */ /* 0x0087e8000c101b04 */
[----:B------:R-:W3:Y:S01]  /*0440*/  LDG.E.64 R12, desc[UR4][R12.64] ;  /* 0x000000040c0c7981 */ /* 0x000ee2000c1e1b00 */
[C---:B--2---:R-:W-:Y:S02]  /*0450*/  DMUL R24, R4.reuse, R14 ;  /* 0x0000000e04187228 */ /* 0x044fe40000000000 */
[----:B----4-:R-:W-:-:S06]  /*0460*/  DMUL R10, R4, R16 ;  /* 0x00000010040a7228 */ /* 0x010fcc0000000000 */
[C---:B-----5:R-:W-:Y:S02]  /*0470*/  DFMA R24, R2.reuse, R16, -R24 ;  /* 0x000000100218722b */ /* 0x060fe40000000818 */
[----:B------:R-:W-:Y:S01]  /*0480*/  DFMA R18, R2, -R14, -R10 ;  /* 0x8000000e0212722b */ /* 0x000fe2000000080a */
[----:B-1----:R-:W-:-:S05]  /*0490*/  IADD3 R14, P0, PT, R7, UR8, RZ ;  /* 0x00000008070e7c10 */ /* 0x002fca000ff1e0ff */
[-C--:B------:R-:W-:Y:S02]  /*04a0*/  DMUL R16, R4, R24.reuse ;  /* 0x0000001804107228 */ /* 0x080fe40000000000 */
[C---:B------:R-:W-:Y:S01]  /*04b0*/  DMUL R24, R2.reuse, R24 ;  /* 0x0000001802187228 */ /* 0x040fe20000000000 */
[C---:B------:R-:W-:Y:S02]  /*04c0*/  IADD3 R10, P1, PT, R7.reuse, UR10, RZ ;  /* 0x0000000a070a7c10 */ /* 0x040fe4000ff3e0ff */
[C---:B------:R-:W-:Y:S02]  /*04d0*/  IADD3.X R15, PT, PT, R0.reuse, UR9, RZ, P0, !PT ;  /* 0x00000009000f7c10 */ /* 0x040fe400087fe4ff */
[----:B------:R-:W-:Y:S01]  /*04e0*/  IADD3.X R11, PT, PT, R0, UR11, RZ, P1, !PT ;  /* 0x0000000b000b7c10 */ /* 0x000fe20008ffe4ff */
[-C--:B------:R-:W-:Y:S01]  /*04f0*/  DFMA R16, R2, R18.reuse, -R16 ;  /* 0x000000120210722b */ /* 0x080fe20000000810 */
[----:B0-----:R-:W-:Y:S01]  /*0500*/  IADD3 R22, P0, PT, R7, UR12, RZ ;  /* 0x0000000c07167c10 */ /* 0x001fe2000ff1e0ff */
[----:B------:R-:W-:Y:S01]  /*0510*/  DFMA R24, R4, R18, R24 ;  /* 0x000000120418722b */ /* 0x000fe20000000018 */
[----:B------:R-:W-:-:S02]  /*0520*/  IADD3 R28, P1, PT, R8, UR18, RZ ;  /* 0x00000012081c7c10 */ /* 0x000fc4000ff3e0ff */
[----:B------:R-:W-:Y:S02]  /*0530*/  IADD3.X R23, PT, PT, R0, UR13, RZ, P0, !PT ;  /* 0x0000000d00177c10 */ /* 0x000fe400087fe4ff */
[----:B------:R-:W-:Y:S02]  /*0540*/  IADD3.X R29, PT, PT, R6, UR19, RZ, P1, !PT ;  /* 0x00000013061d7c10 */ /* 0x000fe40008ffe4ff */
[----:B---3--:R-:W-:-:S04]  /*0550*/  IADD3 R26, P0, PT, R8, UR16, RZ ;  /* 0x00000010081a7c10 */ /* 0x008fc8000ff1e0ff */
[----:B------:R-:W-:Y:S01]  /*0560*/  IADD3.X R27, PT, PT, R6, UR17, RZ, P0, !PT ;  /* 0x00000011061b7c10 */ /* 0x000fe200087fe4ff */
[----:B------:R-:W-:Y:S04]  /*0570*/  STG.E.64 desc[UR4][R14.64], R12 ;  /* 0x0000000c0e007986 */ /* 0x000fe8000c101b04 */
[----:B------:R0:W-:Y:S04]  /*0580*/  STG.E.64 desc[UR4][R10.64], R16 ;  /* 0x000000100a007986 */ /* 0x0001e8000c101b04 */
[----:B------:R-:W-:Y:S04]  /*0590*/  STG.E.64 desc[UR4][R22.64], R24 ;  /* 0x0000001816007986 */ /* 0x000fe8000c101b04 */
[----:B------:R-:W2:Y:S04]  /*05a0*/  LDG.E.64 R18, desc[UR4][R28.64] ;  /* 0x000000041c127981 */ /* 0x000ea8000c1e1b00 */
[----:B------:R-:W3:Y:S01]  /*05b0*/  LDG.E.64 R8, desc[UR4][R26.64] ;  /* 0x000000041a087981 */ /* 0x000ee2000c1e1b00 */
[----:B------:R-:W-:-:S02]  /*05c0*/  IADD3 R6, P0, PT, R7, UR14, RZ ;  /* 0x0000000e07067c10 */ /* 0x000fc4000ff1e0ff */
[----:B0-----:R-:W-:Y:S02]  /*05d0*/  IADD3 R10, P1, PT, R7, UR6, RZ ;  /* 0x00000006070a7c10 */ /* 0x001fe4000ff3e0ff */
[C---:B------:R-:W-:Y:S02]  /*05e0*/  IADD3.X R7, PT, PT, R0.reuse, UR15, RZ, P0, !PT ;  /* 0x0000000f00077c10 */ /* 0x040fe400087fe4ff */
[----:B------:R-:W-:Y:S01]  /*05f0*/  IADD3.X R11, PT, PT, R0, UR7, RZ, P1, !PT ;  /* 0x00000007000b7c10 */ /* 0x000fe20008ffe4ff */
[-C--:B--2---:R-:W-:Y:S02]  /*0600*/  DMUL R20, R2, R18.reuse ;  /* 0x0000001202147228 */ /* 0x084fe40000000000 */
[----:B------:R-:W-:-:S06]  /*0610*/  DMUL R18, R4, R18 ;  /* 0x0000001204127228 */ /* 0x000fcc0000000000 */
[-C--:B---3--:R-:W-:Y:S02]  /*0620*/  DFMA R20, R4, R8.reuse, -R20 ;  /* 0x000000080414722b */ /* 0x088fe40000000814 */
[----:B------:R-:W-:-:S06]  /*0630*/  DFMA R18, R2, R8, R18 ;  /* 0x000000080212722b */ /* 0x000fcc0000000012 */
[-C--:B------:R-:W-:Y:S02]  /*0640*/  DMUL R8, R4, R20.reuse ;  /* 0x0000001404087228 */ /* 0x080fe40000000000 */
[----:B------:R-:W-:-:S06]  /*0650*/  DMUL R20, R2, R20 ;  /* 0x0000001402147228 */ /* 0x000fcc0000000000 */
[-C--:B------:R-:W-:Y:S02]  /*0660*/  DFMA R8, R2, R18.reuse, -R8 ;  /* 0x000000120208722b */ /* 0x080fe40000000808 */
[----:B------:R-:W-:-:S05]  /*0670*/  DFMA R20, R4, R18, R20 ;  /* 0x000000120414722b */ /* 0x000fca0000000014 */
[----:B------:R-:W-:Y:S04]  /*0680*/  STG.E.64 desc[UR4][R6.64], R8 ;  /* 0x0000000806007986 */ /* 0x000fe8000c101b04 */
[----:B------:R-:W-:Y:S01]  /*0690*/  STG.E.64 desc[UR4][R10.64], R20 ;  /* 0x000000140a007986 */ /* 0x000fe2000c101b04 */
[----:B------:R-:W-:Y:S05]  /*06a0*/  EXIT ;  /* 0x000000000000794d */ /* 0x000fea0003800000 */
.L_x_0:
[----:B------:R-:W-:-:S00]  /*06b0*/  BRA `(.L_x_0) ;  /* 0xfffffffc00fc7947 */ /* 0x000fc0000383ffff */
[----:B------:R-:W-:-:S00]  /*06c0*/  NOP ;  /* 0x0000000000007918 */ /* 0x000fc00000000000 */
        /* <DEDUP_REMOVED lines=11> */
.L_x_1:


//--------------------- .nv.shared.reserved.0     --------------------------
	.section	.nv.shared.reserved.0,"aw",@nobits
	.weak		__nv_reservedSMEM_offset_0_alias
	.size		__nv_reservedSMEM_offset_0_alias, 0, 64
	.other		__nv_reservedSMEM_offset_0_alias,@"STO_CUDA_RESERVED_SHARED STV_DEFAULT"
__nv_reservedSMEM_offset_0_alias:
	.zero		0
	.zero		64


//--------------------- .nv.constant0._Z16evaluate_segmentiPlS_S_PdS0_S0_S0_S0_S0_S0_S0_S0_S0_S0_S0_S0_S0_S0_ --------------------------
	.section	.nv.constant0._Z16evaluate_segmentiPlS_S_PdS0_S0_S0_S0_S0_S0_S0_S0_S0_S0_S0_S0_S0_S0_,"a",@progbits
	.sectionflags	@""
	.align	4
.nv.constant0._Z16evaluate_segmentiPlS_S_PdS0_S0_S0_S0_S0_S0_S0_S0_S0_S0_S0_S0_S0_S0_:
	.zero		1048


//--------------------- SYMBOLS --------------------------

	.type		.nv.reservedSmem.offset0,@object
	.size		.nv.reservedSmem.offset0,0x4
